//
// Generated by NVIDIA NVVM Compiler
//
// Compiler Build ID: CL-36424714
// Cuda compilation tools, release 13.0, V13.0.88
// Based on NVVM 20.0.0
//

.version 9.0
.target sm_100
.address_size 64

	// .globl	_Z11heavyKernelPfS_i

.visible .entry _Z11heavyKernelPfS_i(
	.param .u64 .ptr .align 1 _Z11heavyKernelPfS_i_param_0,
	.param .u64 .ptr .align 1 _Z11heavyKernelPfS_i_param_1,
	.param .u32 _Z11heavyKernelPfS_i_param_2
)
{
	.reg .pred 	%p<4>;
	.reg .b16 	%rs<12>;
	.reg .b32 	%r<10>;
	.reg .b32 	%f<38>;
	.reg .b64 	%rd<9>;

	ld.param.u64 	%rd1, [_Z11heavyKernelPfS_i_param_0];
	ld.param.u64 	%rd2, [_Z11heavyKernelPfS_i_param_1];
	ld.param.u32 	%r4, [_Z11heavyKernelPfS_i_param_2];
	mov.u32 	%r5, %ctaid.x;
	mov.u32 	%r6, %ntid.x;
	mov.u32 	%r7, %tid.x;
	mad.lo.s32 	%r1, %r5, %r6, %r7;
	setp.ge.s32 	%p1, %r1, %r4;
	@%p1 bra 	$L__BB0_6;
	cvta.to.global.u64 	%rd3, %rd1;
	mul.wide.s32 	%rd4, %r1, 4;
	add.s64 	%rd5, %rd3, %rd4;
	ld.global.nc.f32 	%f36, [%rd5];
	mov.f32 	%f35, 0f00000000;
	mov.b32 	%r9, 0;
	mov.b16 	%rs10, 0;
	mov.u16 	%rs11, %rs10;
$L__BB0_2:
	.pragma "nounroll";
	shr.u16 	%rs6, %rs10, 2;
	mul.hi.u16 	%rs7, %rs6, 5243;
	shr.u16 	%rs8, %rs7, 1;
	mad.lo.s16 	%rs9, %rs8, 100, %rs11;
	fma.rn.f32 	%f10, %f36, 0f3F800054, 0f3727C5AC;
	sin.approx.f32 	%f11, %f10;
	add.f32 	%f12, %f10, %f10;
	cos.approx.f32 	%f13, %f12;
	add.f32 	%f14, %f11, %f13;
	mul.f32 	%f15, %f14, %f14;
	mul.f32 	%f16, %f15, 0fBFB8AA3B;
	ex2.approx.f32 	%f17, %f16;
	abs.f32 	%f18, %f14;
	add.f32 	%f19, %f18, 0f3F800000;
	lg2.approx.f32 	%f20, %f19;
	fma.rn.f32 	%f4, %f20, 0f3F317218, %f17;
	setp.ne.s16 	%p2, %rs9, 0;
	mov.f32 	%f37, %f4;
	@%p2 bra 	$L__BB0_4;
	abs.f32 	%f21, %f4;
	sqrt.rn.f32 	%f37, %f21;
$L__BB0_4:
	fma.rn.f32 	%f22, %f37, 0f3F800054, 0f3727C5AC;
	sin.approx.f32 	%f23, %f22;
	add.f32 	%f24, %f22, %f22;
	cos.approx.f32 	%f25, %f24;
	add.f32 	%f26, %f23, %f25;
	mul.f32 	%f27, %f26, %f26;
	mul.f32 	%f28, %f27, 0fBFB8AA3B;
	ex2.approx.f32 	%f29, %f28;
	abs.f32 	%f30, %f26;
	add.f32 	%f31, %f30, 0f3F800000;
	lg2.approx.f32 	%f32, %f31;
	fma.rn.f32 	%f36, %f32, 0f3F317218, %f29;
	add.f32 	%f33, %f35, %f4;
	add.f32 	%f35, %f33, %f36;
	add.s32 	%r9, %r9, 2;
	add.s16 	%rs11, %rs11, -2;
	add.s16 	%rs10, %rs10, 2;
	setp.ne.s32 	%p3, %r9, 5000;
	@%p3 bra 	$L__BB0_2;
	fma.rn.f32 	%f34, %f35, 0f3727C5AC, %f36;
	cvta.to.global.u64 	%rd6, %rd2;
	add.s64 	%rd8, %rd6, %rd4;
	st.global.f32 	[%rd8], %f34;
$L__BB0_6:
	ret;

}


// ===== COMPILED SASS (sm_100) =====

	.target	sm_100

	.elftype	@"ET_EXEC"


//--------------------- .note.nv.tkinfo           --------------------------
	.section	.note.nv.tkinfo,"",@"SHT_NOTE"
	.sectionflags	@"SHF_NOTE_NV_TKINFO"
	.tkinfo
        /*0018*/ 	.word	0x00000002
        /*0030*/ 	.string	""
        /*0030*/ 	.string	"ptxas"
        /*0030*/ 	.string	"Cuda compilation tools, release 13.0, V13.0.88"
        /*0030*/ 	.string	"Build cuda_13.0.r13.0/compiler.36424714_0"
        /*0030*/ 	.string	"-arch sm_100 -m 64 "



//--------------------- .note.nv.cuinfo           --------------------------
	.section	.note.nv.cuinfo,"",@"SHT_NOTE"
	.sectionflags	@"SHF_NOTE_NV_CUINFO"
        /*0018*/ 	.short	0x0002
        /*001a*/ 	.short	0x0064
        /*001c*/ 	.short	0x0082
	.zero		2


//--------------------- .nv.info                  --------------------------
	.section	.nv.info,"",@"SHT_CUDA_INFO"
	.align	4


	//----- nvinfo : EIATTR_REGCOUNT
	.align		4
        /*0000*/ 	.byte	0x04, 0x2f
        /*0002*/ 	.short	(.L_1 - .L_0)
	.align		4
.L_0:
        /*0004*/ 	.word	index@(_Z11heavyKernelPfS_i)
        /*0008*/ 	.word	0x0000000f


	//----- nvinfo : EIATTR_FRAME_SIZE
	.align		4
.L_1:
        /*000c*/ 	.byte	0x04, 0x11
        /*000e*/ 	.short	(.L_3 - .L_2)
	.align		4
.L_2:
        /*0010*/ 	.word	index@($__internal_0_$__cuda_sm20_sqrt_rn_f32_slowpath)
        /*0014*/ 	.word	0x00000000


	//----- nvinfo : EIATTR_FRAME_SIZE
	.align		4
.L_3:
        /*0018*/ 	.byte	0x04, 0x11
        /*001a*/ 	.short	(.L_5 - .L_4)
	.align		4
.L_4:
        /*001c*/ 	.word	index@(_Z11heavyKernelPfS_i)
        /*0020*/ 	.word	0x00000000


	//----- nvinfo : EIATTR_MIN_STACK_SIZE
	.align		4
.L_5:
        /*0024*/ 	.byte	0x04, 0x12
        /*0026*/ 	.short	(.L_7 - .L_6)
	.align		4
.L_6:
        /*0028*/ 	.word	index@(_Z11heavyKernelPfS_i)
        /*002c*/ 	.word	0x00000000
.L_7:


//--------------------- .nv.compat                --------------------------
	.section	.nv.compat,"",@"SHT_CUDA_COMPAT_INFO"
	.align	4
        /*0000*/ 	.byte	0x02, 0x09, 0x00, 0x00, 0x02, 0x02, 0x01, 0x00, 0x02, 0x05, 0x05, 0x00, 0x03, 0x07, 0x01, 0x01
        /*0010*/ 	.byte	0x02, 0x03, 0x00, 0x00, 0x02, 0x06, 0x01, 0x00, 0x04, 0x0b, 0x08, 0x00, 0x01, 0x00, 0x00, 0x00
        /*0020*/ 	.byte	0x00, 0x00, 0x00, 0x00


//--------------------- .nv.info._Z11heavyKernelPfS_i --------------------------
	.section	.nv.info._Z11heavyKernelPfS_i,"",@"SHT_CUDA_INFO"
	.sectionflags	@""
	.align	4


	//----- nvinfo : EIATTR_CUDA_API_VERSION
	.align		4
        /*0000*/ 	.byte	0x04, 0x37
        /*0002*/ 	.short	(.L_9 - .L_8)
.L_8:
        /*0004*/ 	.word	0x00000082


	//----- nvinfo : EIATTR_KPARAM_INFO
	.align		4
.L_9:
        /*0008*/ 	.byte	0x04, 0x17
        /*000a*/ 	.short	(.L_11 - .L_10)
.L_10:
        /*000c*/ 	.word	0x00000000
        /*0010*/ 	.short	0x0002
        /*0012*/ 	.short	0x0010
        /*0014*/ 	.byte	0x00, 0xf0, 0x11, 0x00


	//----- nvinfo : EIATTR_KPARAM_INFO
	.align		4
.L_11:
        /*0018*/ 	.byte	0x04, 0x17
        /*001a*/ 	.short	(.L_13 - .L_12)
.L_12:
        /*001c*/ 	.word	0x00000000
        /*0020*/ 	.short	0x0001
        /*0022*/ 	.short	0x0008
        /*0024*/ 	.byte	0x00, 0xf5, 0x21, 0x00


	//----- nvinfo : EIATTR_KPARAM_INFO
	.align		4
.L_13:
        /*0028*/ 	.byte	0x04, 0x17
        /*002a*/ 	.short	(.L_15 - .L_14)
.L_14:
        /*002c*/ 	.word	0x00000000
        /*0030*/ 	.short	0x0000
        /*0032*/ 	.short	0x0000
        /*0034*/ 	.byte	0x00, 0xf5, 0x21, 0x00


	//----- nvinfo : EIATTR_SPARSE_MMA_MASK
	.align		4
.L_15:
        /*0038*/ 	.byte	0x03, 0x50
        /*003a*/ 	.short	0x0000


	//----- nvinfo : EIATTR_MAXREG_COUNT
	.align		4
        /*003c*/ 	.byte	0x03, 0x1b
        /*003e*/ 	.short	0x00ff


	//----- nvinfo : EIATTR_MERCURY_ISA_VERSION
	.align		4
        /*0040*/ 	.byte	0x03, 0x5f
        /*0042*/ 	.short	0x0101


	//----- nvinfo : EIATTR_VRC_CTA_INIT_COUNT
	.align		4
        /*0044*/ 	.byte	0x02, 0x4a
	.zero		1
	.zero		1


	//----- nvinfo : EIATTR_EXIT_INSTR_OFFSETS
	.align		4
        /*0048*/ 	.byte	0x04, 0x1c
        /*004a*/ 	.short	(.L_17 - .L_16)


	//   ....[0]....
.L_16:
        /*004c*/ 	.word	0x00000070


	//   ....[1]....
        /*0050*/ 	.word	0x00000530


	//----- nvinfo : EIATTR_CRS_STACK_SIZE
	.align		4
.L_17:
        /*0054*/ 	.byte	0x04, 0x1e
        /*0056*/ 	.short	(.L_19 - .L_18)
.L_18:
        /*0058*/ 	.word	0x00000000


	//----- nvinfo : EIATTR_CBANK_PARAM_SIZE
	.align		4
.L_19:
        /*005c*/ 	.byte	0x03, 0x19
        /*005e*/ 	.short	0x0014


	//----- nvinfo : EIATTR_PARAM_CBANK
	.align		4
        /*0060*/ 	.byte	0x04, 0x0a
        /*0062*/ 	.short	(.L_21 - .L_20)
	.align		4
.L_20:
        /*0064*/ 	.word	index@(.nv.constant0._Z11heavyKernelPfS_i)
        /*0068*/ 	.short	0x0380
        /*006a*/ 	.short	0x0014


	//----- nvinfo : EIATTR_SW_WAR
	.align		4
.L_21:
        /*006c*/ 	.byte	0x04, 0x36
        /*006e*/ 	.short	(.L_23 - .L_22)
.L_22:
        /*0070*/ 	.word	0x00000008
.L_23:


//--------------------- .nv.callgraph             --------------------------
	.section	.nv.callgraph,"",@"SHT_CUDA_CALLGRAPH"
	.align	4
	.sectionentsize	8
	.align		4
        /*0000*/ 	.word	0x00000000
	.align		4
        /*0004*/ 	.word	0xffffffff
	.align		4
        /*0008*/ 	.word	0x00000000
	.align		4
        /*000c*/ 	.word	0xfffffffe
	.align		4
        /*0010*/ 	.word	0x00000000
	.align		4
        /*0014*/ 	.word	0xfffffffd
	.align		4
        /*0018*/ 	.word	0x00000000
	.align		4
        /*001c*/ 	.word	0xfffffffc


//--------------------- .text._Z11heavyKernelPfS_i --------------------------
	.section	.text._Z11heavyKernelPfS_i,"ax",@progbits
	.align	128
        .global         _Z11heavyKernelPfS_i
        .type           _Z11heavyKernelPfS_i,@function
        .size           _Z11heavyKernelPfS_i,(.L_x_6 - _Z11heavyKernelPfS_i)
        .other          _Z11heavyKernelPfS_i,@"STO_CUDA_ENTRY STV_DEFAULT"
_Z11heavyKernelPfS_i:
.text._Z11heavyKernelPfS_i:
[----:B------:R-:W-:Y:S01]  /*0000*/  LDC R1, c[0x0][0x37c] ;  /* 0x0000df00ff017b82 */ /* 0x000fe20000000800 */
[----:B------:R-:W0:Y:S07]  /*0010*/  S2R R3, SR_TID.X ;  /* 0x0000000000037919 */ /* 0x000e2e0000002100 */
[----:B------:R-:W0:Y:S01]  /*0020*/  S2UR UR4, SR_CTAID.X ;  /* 0x00000000000479c3 */ /* 0x000e220000002500 */
[----:B------:R-:W1:Y:S07]  /*0030*/  LDCU UR5, c[0x0][0x390] ;  /* 0x00007200ff0577ac */ /* 0x000e6e0008000800 */
[----:B------:R-:W0:Y:S02]  /*0040*/  LDC R2, c[0x0][0x360] ;  /* 0x0000d800ff027b82 */ /* 0x000e240000000800 */
[----:B0-----:R-:W-:-:S05]  /*0050*/  IMAD R2, R2, UR4, R3 ;  /* 0x0000000402027c24 */ /* 0x001fca000f8e0203 */
[----:B-1----:R-:W-:-:S13]  /*0060*/  ISETP.GE.AND P0, PT, R2, UR5, PT ;  /* 0x0000000502007c0c */ /* 0x002fda000bf06270 */
[----:B------:R-:W-:Y:S05]  /*0070*/  @P0 EXIT ;  /* 0x000000000000094d */ /* 0x000fea0003800000 */
[----:B------:R-:W0:Y:S01]  /*0080*/  LDC.64 R6, c[0x0][0x380] ;  /* 0x0000e000ff067b82 */ /* 0x000e220000000a00 */
[----:B------:R-:W1:Y:S01]  /*0090*/  LDCU.64 UR6, c[0x0][0x358] ;  /* 0x00006b00ff0677ac */ /* 0x000e620008000a00 */
[----:B0-----:R-:W-:-:S06]  /*00a0*/  IMAD.WIDE R6, R2, 0x4, R6 ;  /* 0x0000000402067825 */ /* 0x001fcc00078e0206 */
[----:B-1----:R0:W5:Y:S01]  /*00b0*/  LDG.E.CONSTANT R6, desc[UR6][R6.64] ;  /* 0x0000000606067981 */ /* 0x002162000c1e9900 */
[----:B------:R-:W-:Y:S01]  /*00c0*/  HFMA2 R3, -RZ, RZ, 0, 0 ;  /* 0x00000000ff037431 */ /* 0x000fe200000001ff */
[----:B------:R-:W-:Y:S01]  /*00d0*/  PRMT R5, RZ, 0x7610, R5 ;  /* 0x00007610ff057816 */ /* 0x000fe20000000005 */
[----:B------:R-:W-:Y:S01]  /*00e0*/  UMOV UR4, URZ ;  /* 0x000000ff00047c82 */ /* 0x000fe20008000000 */
[----:B------:R-:W-:-:S07]  /*00f0*/  PRMT R4, RZ, 0x7610, R4 ;  /* 0x00007610ff047816 */ /* 0x000fce0000000004 */
.L_x_3:
[----:B0-----:R-:W-:Y:S02]  /*0100*/  MOV R7, 0x3f800054 ;  /* 0x3f80005400077802 */ /* 0x001fe40000000f00 */
[----:B------:R-:W-:-:S03]  /*0110*/  PRMT R10, R4, 0x9910, RZ ;  /* 0x00009910040a7816 */ /* 0x000fc600000000ff */
[----:B-----5:R-:W-:-:S04]  /*0120*/  FFMA R6, R6, R7, 9.9999997473787516356e-06 ;  /* 0x3727c5ac06067423 */ /* 0x020fc80000000007 */
[C---:B------:R-:W-:Y:S01]  /*0130*/  FADD R0, R6.reuse, R6 ;  /* 0x0000000606007221 */ /* 0x040fe20000000000 */
[----:B------:R-:W-:-:S03]  /*0140*/  FMUL.RZ R9, R6, 0.15915493667125701904 ;  /* 0x3e22f98306097820 */ /* 0x000fc6000040c000 */
[----:B------:R-:W-:Y:S01]  /*0150*/  FMUL.RZ R7, R0, 0.15915493667125701904 ;  /* 0x3e22f98300077820 */ /* 0x000fe2000040c000 */
[----:B------:R-:W-:Y:S01]  /*0160*/  MUFU.SIN R6, R9 ;  /* 0x0000000900067308 */ /* 0x000fe20000000400 */
[----:B------:R-:W-:-:S04]  /*0170*/  LOP3.LUT R0, R5, 0xffff, RZ, 0xc0, !PT ;  /* 0x0000ffff05007812 */ /* 0x000fc800078ec0ff */
[----:B------:R-:W-:-:S03]  /*0180*/  SHF.R.U32.HI R0, RZ, 0x2, R0 ;  /* 0x00000002ff007819 */ /* 0x000fc60000011600 */
[----:B------:R-:W0:Y:S01]  /*0190*/  MUFU.COS R7, R7 ;  /* 0x0000000700077308 */ /* 0x000e220000000000 */
[----:B------:R-:W-:-:S05]  /*01a0*/  LOP3.LUT R0, R0, 0xffff, RZ, 0xc0, !PT ;  /* 0x0000ffff00007812 */ /* 0x000fca00078ec0ff */
[----:B------:R-:W-:-:S05]  /*01b0*/  IMAD R0, R0, 0x147b, RZ ;  /* 0x0000147b00007824 */ /* 0x000fca00078e02ff */
[----:B------:R-:W-:-:S04]  /*01c0*/  SHF.R.U32.HI R0, RZ, 0x11, R0 ;  /* 0x00000011ff007819 */ /* 0x000fc80000011600 */
[----:B------:R-:W-:Y:S01]  /*01d0*/  PRMT R11, R0, 0x9910, RZ ;  /* 0x00009910000b7816 */ /* 0x000fe200000000ff */
[----:B0-----:R-:W-:Y:S01]  /*01e0*/  FADD R6, R6, R7 ;  /* 0x0000000706067221 */ /* 0x001fe20000000000 */
[----:B------:R-:W-:-:S03]  /*01f0*/  MOV R0, R10 ;  /* 0x0000000a00007202 */ /* 0x000fc60000000f00 */
[C---:B------:R-:W-:Y:S01]  /*0200*/  FADD R8, |R6|.reuse, 1 ;  /* 0x3f80000006087421 */ /* 0x040fe20000000200 */
[----:B------:R-:W-:Y:S01]  /*0210*/  FMUL R6, R6, R6 ;  /* 0x0000000606067220 */ /* 0x000fe20000400000 */
[----:B------:R-:W-:Y:S02]  /*0220*/  IMAD R0, R11, 0x64, R0 ;  /* 0x000000640b007824 */ /* 0x000fe400078e0200 */
[----:B------:R-:W-:Y:S01]  /*0230*/  MUFU.LG2 R9, R8 ;  /* 0x0000000800097308 */ /* 0x000fe20000000c00 */
[----:B------:R-:W-:Y:S02]  /*0240*/  FMUL R7, R6, -1.4426950216293334961 ;  /* 0xbfb8aa3b06077820 */ /* 0x000fe40000400000 */
[----:B------:R-:W-:-:S04]  /*0250*/  PRMT R0, R0, 0x9910, RZ ;  /* 0x0000991000007816 */ /* 0x000fc800000000ff */
[----:B------:R-:W-:Y:S01]  /*0260*/  ISETP.NE.AND P0, PT, R0, RZ, PT ;  /* 0x000000ff0000720c */ /* 0x000fe20003f05270 */
[----:B------:R-:W0:Y:S02]  /*0270*/  MUFU.EX2 R6, R7 ;  /* 0x0000000700067308 */ /* 0x000e240000000800 */
[----:B0-----:R-:W-:-:S05]  /*0280*/  FFMA R6, R9, 0.69314718246459960938, R6 ;  /* 0x3f31721809067823 */ /* 0x001fca0000000006 */
[----:B------:R-:W-:-:S05]  /*0290*/  MOV R0, R6 ;  /* 0x0000000600007202 */ /* 0x000fca0000000f00 */
[----:B------:R-:W-:Y:S05]  /*02a0*/  @P0 BRA `(.L_x_0) ;  /* 0x00000000003c0947 */ /* 0x000fea0003800000 */
[----:B------:R-:W-:Y:S01]  /*02b0*/  FADD R7, |R6|, -RZ ;  /* 0x800000ff06077221 */ /* 0x000fe20000000200 */
[----:B------:R0:W1:Y:S01]  /*02c0*/  MUFU.RSQ R9, |R6| ;  /* 0x4000000600097308 */ /* 0x0000620000001400 */
[----:B------:R-:W-:Y:S03]  /*02d0*/  BSSY.RECONVERGENT B0, `(.L_x_0) ;  /* 0x000000c000007945 */ /* 0x000fe60003800200 */
[----:B------:R-:W-:-:S04]  /*02e0*/  IADD3 R0, PT, PT, R7, -0xd000000, RZ ;  /* 0xf300000007007810 */ /* 0x000fc80007ffe0ff */
[----:B------:R-:W-:-:S13]  /*02f0*/  ISETP.GT.U32.AND P0, PT, R0, 0x727fffff, PT ;  /* 0x727fffff0000780c */ /* 0x000fda0003f04070 */
[----:B01----:R-:W-:Y:S05]  /*0300*/  @!P0 BRA `(.L_x_1) ;  /* 0x0000000000108947 */ /* 0x003fea0003800000 */
[----:B------:R-:W-:-:S07]  /*0310*/  MOV R12, 0x330 ;  /* 0x00000330000c7802 */ /* 0x000fce0000000f00 */
[----:B------:R-:W-:Y:S05]  /*0320*/  CALL.REL.NOINC `($__internal_0_$__cuda_sm20_sqrt_rn_f32_slowpath) ;  /* 0x0000000000847944 */ /* 0x000fea0003c00000 */
[----:B------:R-:W-:Y:S01]  /*0330*/  MOV R0, R7 ;  /* 0x0000000700007202 */ /* 0x000fe20000000f00 */
[----:B------:R-:W-:Y:S06]  /*0340*/  BRA `(.L_x_2) ;  /* 0x0000000000107947 */ /* 0x000fec0003800000 */
.L_x_1:
[----:B------:R-:W-:Y:S01]  /*0350*/  FMUL.FTZ R7, |R6|, R9 ;  /* 0x0000000906077220 */ /* 0x000fe20000410200 */
[----:B------:R-:W-:-:S03]  /*0360*/  FMUL.FTZ R8, R9, 0.5 ;  /* 0x3f00000009087820 */ /* 0x000fc60000410000 */
[----:B------:R-:W-:-:S04]  /*0370*/  FFMA R0, -R7, R7, |R6| ;  /* 0x0000000707007223 */ /* 0x000fc80000000506 */
[----:B------:R-:W-:-:S07]  /*0380*/  FFMA R0, R0, R8, R7 ;  /* 0x0000000800007223 */ /* 0x000fce0000000007 */
.L_x_2:
[----:B------:R-:W-:Y:S05]  /*0390*/  BSYNC.RECONVERGENT B0 ;  /* 0x0000000000007941 */ /* 0x000fea0003800200 */
.L_x_0:
[----:B------:R-:W-:Y:S01]  /*03a0*/  HFMA2 R7, -RZ, RZ, 1.875, 5.0067901611328125e-06 ;  /* 0x3f800054ff077431 */ /* 0x000fe200000001ff */
[----:B------:R-:W-:Y:S01]  /*03b0*/  UIADD3 UR4, UPT, UPT, UR4, 0x2, URZ ;  /* 0x0000000204047890 */ /* 0x000fe2000fffe0ff */
[----:B------:R-:W-:Y:S01]  /*03c0*/  FADD R3, R6, R3 ;  /* 0x0000000306037221 */ /* 0x000fe20000000000 */
[----:B------:R-:W-:Y:S02]  /*03d0*/  IADD3 R4, PT, PT, R4, -0x2, RZ ;  /* 0xfffffffe04047810 */ /* 0x000fe40007ffe0ff */
[----:B------:R-:W-:Y:S01]  /*03e0*/  UISETP.NE.AND UP0, UPT, UR4, 0x1388, UPT ;  /* 0x000013880400788c */ /* 0x000fe2000bf05270 */
[----:B------:R-:W-:Y:S01]  /*03f0*/  IADD3 R5, PT, PT, R5, 0x2, RZ ;  /* 0x0000000205057810 */ /* 0x000fe20007ffe0ff */
[----:B------:R-:W-:-:S04]  /*0400*/  FFMA R0, R0, R7, 9.9999997473787516356e-06 ;  /* 0x3727c5ac00007423 */ /* 0x000fc80000000007 */
[C---:B------:R-:W-:Y:S01]  /*0410*/  FADD R7, R0.reuse, R0 ;  /* 0x0000000000077221 */ /* 0x040fe20000000000 */
[----:B------:R-:W-:-:S03]  /*0420*/  FMUL.RZ R8, R0, 0.15915493667125701904 ;  /* 0x3e22f98300087820 */ /* 0x000fc6000040c000 */
[----:B------:R-:W-:Y:S01]  /*0430*/  FMUL.RZ R9, R7, 0.15915493667125701904 ;  /* 0x3e22f98307097820 */ /* 0x000fe2000040c000 */
[----:B------:R-:W-:Y:S08]  /*0440*/  MUFU.SIN R0, R8 ;  /* 0x0000000800007308 */ /* 0x000ff00000000400 */
[----:B------:R-:W0:Y:S02]  /*0450*/  MUFU.COS R7, R9 ;  /* 0x0000000900077308 */ /* 0x000e240000000000 */
[----:B0-----:R-:W-:-:S04]  /*0460*/  FADD R0, R0, R7 ;  /* 0x0000000700007221 */ /* 0x001fc80000000000 */
[C---:B------:R-:W-:Y:S01]  /*0470*/  FADD R7, |R0|.reuse, 1 ;  /* 0x3f80000000077421 */ /* 0x040fe20000000200 */
[----:B------:R-:W-:-:S04]  /*0480*/  FMUL R0, R0, R0 ;  /* 0x0000000000007220 */ /* 0x000fc80000400000 */
[----:B------:R-:W-:Y:S01]  /*0490*/  FMUL R0, R0, -1.4426950216293334961 ;  /* 0xbfb8aa3b00007820 */ /* 0x000fe20000400000 */
[----:B------:R-:W-:Y:S08]  /*04a0*/  MUFU.LG2 R7, R7 ;  /* 0x0000000700077308 */ /* 0x000ff00000000c00 */
[----:B------:R-:W0:Y:S02]  /*04b0*/  MUFU.EX2 R0, R0 ;  /* 0x0000000000007308 */ /* 0x000e240000000800 */
[----:B0-----:R-:W-:-:S04]  /*04c0*/  FFMA R6, R7, 0.69314718246459960938, R0 ;  /* 0x3f31721807067823 */ /* 0x001fc80000000000 */
[----:B------:R-:W-:Y:S01]  /*04d0*/  FADD R3, R6, R3 ;  /* 0x0000000306037221 */ /* 0x000fe20000000000 */
[----:B------:R-:W-:Y:S06]  /*04e0*/  BRA.U UP0, `(.L_x_3) ;  /* 0xfffffffd00047547 */ /* 0x000fec000b83ffff */
[----:B------:R-:W0:Y:S01]  /*04f0*/  LDC.64 R4, c[0x0][0x388] ;  /* 0x0000e200ff047b82 */ /* 0x000e220000000a00 */
[----:B------:R-:W-:Y:S01]  /*0500*/  FFMA R7, R3, 9.9999997473787516356e-06, R6 ;  /* 0x3727c5ac03077823 */ /* 0x000fe20000000006 */
[----:B0-----:R-:W-:-:S05]  /*0510*/  IMAD.WIDE R2, R2, 0x4, R4 ;  /* 0x0000000402027825 */ /* 0x001fca00078e0204 */
[----:B------:R-:W-:Y:S01]  /*0520*/  STG.E desc[UR6][R2.64], R7 ;  /* 0x0000000702007986 */ /* 0x000fe2000c101906 */
[----:B------:R-:W-:Y:S05]  /*0530*/  EXIT ;  /* 0x000000000000794d */ /* 0x000fea0003800000 */
        .weak           $__internal_0_$__cuda_sm20_sqrt_rn_f32_slowpath
        .type           $__internal_0_$__cuda_sm20_sqrt_rn_f32_slowpath,@function
        .size           $__internal_0_$__cuda_sm20_sqrt_rn_f32_slowpath,(.L_x_6 - $__internal_0_$__cuda_sm20_sqrt_rn_f32_slowpath)
$__internal_0_$__cuda_sm20_sqrt_rn_f32_slowpath:
[----:B------:R-:W-:-:S13]  /*0540*/  LOP3.LUT P0, RZ, R7, 0x7fffffff, RZ, 0xc0, !PT ;  /* 0x7fffffff07ff7812 */ /* 0x000fda000780c0ff */
[----:B------:R-:W-:Y:S05]  /*0550*/  @!P0 BRA `(.L_x_4) ;  /* 0x0000000000448947 */ /* 0x000fea0003800000 */
[----:B------:R-:W-:Y:S02]  /*0560*/  FSETP.GEU.FTZ.AND P0, PT, R7, RZ, PT ;  /* 0x000000ff0700720b */ /* 0x000fe40003f1e000 */
[----:B------:R-:W-:-:S11]  /*0570*/  MOV R0, R7 ;  /* 0x0000000700007202 */ /* 0x000fd60000000f00 */
[----:B------:R-:W-:Y:S01]  /*0580*/  @!P0 MOV R7, 0x7fffffff ;  /* 0x7fffffff00078802 */ /* 0x000fe20000000f00 */
[----:B------:R-:W-:Y:S06]  /*0590*/  @!P0 BRA `(.L_x_4) ;  /* 0x0000000000348947 */ /* 0x000fec0003800000 */
[----:B------:R-:W-:-:S13]  /*05a0*/  FSETP.GTU.FTZ.AND P0, PT, |R0|, +INF , PT ;  /* 0x7f8000000000780b */ /* 0x000fda0003f1c200 */
[----:B------:R-:W-:Y:S01]  /*05b0*/  @P0 FADD.FTZ R7, R0, 1 ;  /* 0x3f80000000070421 */ /* 0x000fe20000010000 */
[----:B------:R-:W-:Y:S06]  /*05c0*/  @P0 BRA `(.L_x_4) ;  /* 0x0000000000280947 */ /* 0x000fec0003800000 */
[----:B------:R-:W-:-:S13]  /*05d0*/  FSETP.NEU.FTZ.AND P0, PT, |R0|, +INF , PT ;  /* 0x7f8000000000780b */ /* 0x000fda0003f1d200 */
[----:B------:R-:W-:-:S04]  /*05e0*/  @P0 FFMA R8, R0, 1.84467440737095516160e+19, RZ ;  /* 0x5f80000000080823 */ /* 0x000fc800000000ff */
[----:B------:R-:W0:Y:S02]  /*05f0*/  @P0 MUFU.RSQ R7, R8 ;  /* 0x0000000800070308 */ /* 0x000e240000001400 */
[----:B0-----:R-:W-:Y:S01]  /*0600*/  @P0 FMUL.FTZ R9, R8, R7 ;  /* 0x0000000708090220 */ /* 0x001fe20000410000 */
[----:B------:R-:W-:Y:S01]  /*0610*/  @P0 FMUL.FTZ R11, R7, 0.5 ;  /* 0x3f000000070b0820 */ /* 0x000fe20000410000 */
[----:B------:R-:W-:Y:S02]  /*0620*/  @!P0 MOV R7, R0 ;  /* 0x0000000000078202 */ /* 0x000fe40000000f00 */
[----:B------:R-:W-:-:S04]  /*0630*/  @P0 FADD.FTZ R10, -R9, -RZ ;  /* 0x800000ff090a0221 */ /* 0x000fc80000010100 */
[----:B------:R-:W-:-:S04]  /*0640*/  @P0 FFMA R10, R9, R10, R8 ;  /* 0x0000000a090a0223 */ /* 0x000fc80000000008 */
[----:B------:R-:W-:-:S04]  /*0650*/  @P0 FFMA R10, R10, R11, R9 ;  /* 0x0000000b0a0a0223 */ /* 0x000fc80000000009 */
[----:B------:R-:W-:-:S07]  /*0660*/  @P0 FMUL.FTZ R7, R10, 2.3283064365386962891e-10 ;  /* 0x2f8000000a070820 */ /* 0x000fce0000410000 */
.L_x_4:
[----:B------:R-:W-:Y:S01]  /*0670*/  HFMA2 R9, -RZ, RZ, 0, 0 ;  /* 0x00000000ff097431 */ /* 0x000fe200000001ff */
[----:B------:R-:W-:-:S04]  /*0680*/  MOV R8, R12 ;  /* 0x0000000c00087202 */ /* 0x000fc80000000f00 */
[----:B------:R-:W-:Y:S05]  /*0690*/  RET.REL.NODEC R8 `(_Z11heavyKernelPfS_i) ;  /* 0xfffffff808587950 */ /* 0x000fea0003c3ffff */
.L_x_5:
[----:B------:R-:W-:-:S00]  /*06a0*/  BRA `(.L_x_5) ;  /* 0xfffffffc00fc7947 */ /* 0x000fc0000383ffff */
[----:B------:R-:W-:-:S00]  /*06b0*/  NOP ;  /* 0x0000000000007918 */ /* 0x000fc00000000000 */
        /* <DEDUP_REMOVED lines=12> */
.L_x_6:


//--------------------- .nv.shared.reserved.0     --------------------------
	.section	.nv.shared.reserved.0,"aw",@nobits
	.weak		__nv_reservedSMEM_offset_0_alias
	.size		__nv_reservedSMEM_offset_0_alias, 0, 64
	.other		__nv_reservedSMEM_offset_0_alias,@"STO_CUDA_RESERVED_SHARED STV_DEFAULT"
__nv_reservedSMEM_offset_0_alias:
	.zero		0
	.zero		64


//--------------------- .nv.constant0._Z11heavyKernelPfS_i --------------------------
	.section	.nv.constant0._Z11heavyKernelPfS_i,"a",@progbits
	.sectionflags	@""
	.align	4
.nv.constant0._Z11heavyKernelPfS_i:
	.zero		916


//--------------------- SYMBOLS --------------------------

	.type		.nv.reservedSmem.offset0,@object
	.size		.nv.reservedSmem.offset0,0x4
